//
// Generated by NVIDIA NVVM Compiler
//
// Compiler Build ID: CL-36424714
// Cuda compilation tools, release 13.0, V13.0.88
// Based on NVVM 20.0.0
//

.version 9.0
.target sm_100
.address_size 64

	// .globl	_Z18compute_regressionPfS_S_S_i

.visible .entry _Z18compute_regressionPfS_S_S_i(
	.param .u64 .ptr .align 1 _Z18compute_regressionPfS_S_S_i_param_0,
	.param .u64 .ptr .align 1 _Z18compute_regressionPfS_S_S_i_param_1,
	.param .u64 .ptr .align 1 _Z18compute_regressionPfS_S_S_i_param_2,
	.param .u64 .ptr .align 1 _Z18compute_regressionPfS_S_S_i_param_3,
	.param .u32 _Z18compute_regressionPfS_S_S_i_param_4
)
{
	.reg .pred 	%p<10>;
	.reg .b32 	%r<27>;
	.reg .b32 	%f<113>;
	.reg .b64 	%rd<24>;

	ld.param.u64 	%rd15, [_Z18compute_regressionPfS_S_S_i_param_0];
	ld.param.u64 	%rd16, [_Z18compute_regressionPfS_S_S_i_param_1];
	ld.param.u64 	%rd13, [_Z18compute_regressionPfS_S_S_i_param_2];
	ld.param.u64 	%rd14, [_Z18compute_regressionPfS_S_S_i_param_3];
	ld.param.u32 	%r14, [_Z18compute_regressionPfS_S_S_i_param_4];
	cvta.to.global.u64 	%rd1, %rd16;
	cvta.to.global.u64 	%rd2, %rd15;
	mov.u32 	%r15, %ctaid.x;
	mov.u32 	%r16, %ntid.x;
	mov.u32 	%r17, %tid.x;
	mad.lo.s32 	%r1, %r15, %r16, %r17;
	setp.ge.s32 	%p1, %r1, %r14;
	setp.lt.s32 	%p2, %r1, 0;
	or.pred  	%p3, %p1, %p2;
	@%p3 bra 	$L__BB0_11;
	cvta.to.global.u64 	%rd17, %rd14;
	cvta.to.global.u64 	%rd18, %rd13;
	mul.wide.u32 	%rd19, %r1, 4;
	add.s64 	%rd3, %rd17, %rd19;
	add.s64 	%rd4, %rd18, %rd19;
	add.s32 	%r2, %r1, 1;
	and.b32  	%r3, %r2, 3;
	setp.lt.u32 	%p4, %r1, 3;
	mov.f32 	%f104, 0f00000000;
	mov.b32 	%r24, 0;
	mov.f32 	%f105, %f104;
	mov.f32 	%f106, %f104;
	mov.f32 	%f107, %f104;
	@%p4 bra 	$L__BB0_6;
	and.b32  	%r24, %r2, 2147483644;
	mov.f32 	%f104, 0f00000000;
	mov.b32 	%r23, 0;
$L__BB0_3:
	mul.wide.u32 	%rd20, %r23, 4;
	add.s64 	%rd5, %rd2, %rd20;
	ld.global.f32 	%f36, [%rd5];
	add.f32 	%f5, %f107, %f36;
	fma.rn.f32 	%f6, %f36, %f36, %f106;
	add.s64 	%rd6, %rd1, %rd20;
	ld.global.f32 	%f37, [%rd6];
	fma.rn.f32 	%f7, %f36, %f37, %f105;
	add.f32 	%f8, %f104, %f37;
	add.s32 	%r20, %r23, 1;
	cvt.rn.f32.u32 	%f38, %r20;
	div.rn.f32 	%f9, %f5, %f38;
	div.rn.f32 	%f10, %f8, %f38;
	setp.eq.s32 	%p5, %r23, 0;
	mov.f32 	%f103, 0f00000000;
	@%p5 bra 	$L__BB0_5;
	mul.f32 	%f39, %f5, %f10;
	sub.f32 	%f40, %f7, %f39;
	mul.f32 	%f41, %f5, %f9;
	sub.f32 	%f42, %f6, %f41;
	div.rn.f32 	%f103, %f40, %f42;
$L__BB0_5:
	st.global.f32 	[%rd3], %f103;
	mul.f32 	%f43, %f9, %f103;
	sub.f32 	%f44, %f10, %f43;
	st.global.f32 	[%rd4], %f44;
	ld.global.f32 	%f45, [%rd5+4];
	add.f32 	%f46, %f5, %f45;
	fma.rn.f32 	%f47, %f45, %f45, %f6;
	ld.global.f32 	%f48, [%rd6+4];
	fma.rn.f32 	%f49, %f45, %f48, %f7;
	add.f32 	%f50, %f8, %f48;
	add.s32 	%r21, %r23, 2;
	cvt.rn.f32.u32 	%f51, %r21;
	div.rn.f32 	%f52, %f46, %f51;
	div.rn.f32 	%f53, %f50, %f51;
	mul.f32 	%f54, %f46, %f53;
	sub.f32 	%f55, %f49, %f54;
	mul.f32 	%f56, %f46, %f52;
	sub.f32 	%f57, %f47, %f56;
	div.rn.f32 	%f58, %f55, %f57;
	st.global.f32 	[%rd3], %f58;
	mul.f32 	%f59, %f52, %f58;
	sub.f32 	%f60, %f53, %f59;
	st.global.f32 	[%rd4], %f60;
	ld.global.f32 	%f61, [%rd5+8];
	add.f32 	%f62, %f46, %f61;
	fma.rn.f32 	%f63, %f61, %f61, %f47;
	ld.global.f32 	%f64, [%rd6+8];
	fma.rn.f32 	%f65, %f61, %f64, %f49;
	add.f32 	%f66, %f50, %f64;
	add.s32 	%r22, %r23, 3;
	cvt.rn.f32.u32 	%f67, %r22;
	div.rn.f32 	%f68, %f62, %f67;
	div.rn.f32 	%f69, %f66, %f67;
	mul.f32 	%f70, %f62, %f69;
	sub.f32 	%f71, %f65, %f70;
	mul.f32 	%f72, %f62, %f68;
	sub.f32 	%f73, %f63, %f72;
	div.rn.f32 	%f74, %f71, %f73;
	st.global.f32 	[%rd3], %f74;
	mul.f32 	%f75, %f68, %f74;
	sub.f32 	%f76, %f69, %f75;
	st.global.f32 	[%rd4], %f76;
	ld.global.f32 	%f77, [%rd5+12];
	add.f32 	%f107, %f62, %f77;
	fma.rn.f32 	%f106, %f77, %f77, %f63;
	ld.global.f32 	%f78, [%rd6+12];
	fma.rn.f32 	%f105, %f77, %f78, %f65;
	add.f32 	%f104, %f66, %f78;
	add.s32 	%r23, %r23, 4;
	cvt.rn.f32.u32 	%f79, %r23;
	div.rn.f32 	%f80, %f107, %f79;
	div.rn.f32 	%f81, %f104, %f79;
	mul.f32 	%f82, %f107, %f81;
	sub.f32 	%f83, %f105, %f82;
	mul.f32 	%f84, %f107, %f80;
	sub.f32 	%f85, %f106, %f84;
	div.rn.f32 	%f86, %f83, %f85;
	st.global.f32 	[%rd3], %f86;
	mul.f32 	%f87, %f80, %f86;
	sub.f32 	%f88, %f81, %f87;
	st.global.f32 	[%rd4], %f88;
	setp.ne.s32 	%p6, %r23, %r24;
	@%p6 bra 	$L__BB0_3;
$L__BB0_6:
	setp.eq.s32 	%p7, %r3, 0;
	@%p7 bra 	$L__BB0_11;
	add.s32 	%r26, %r24, 1;
	mul.wide.u32 	%rd21, %r24, 4;
	add.s64 	%rd23, %rd1, %rd21;
	add.s64 	%rd22, %rd2, %rd21;
	neg.s32 	%r25, %r3;
$L__BB0_8:
	.pragma "nounroll";
	ld.global.f32 	%f90, [%rd22];
	add.f32 	%f107, %f107, %f90;
	fma.rn.f32 	%f106, %f90, %f90, %f106;
	ld.global.f32 	%f91, [%rd23];
	fma.rn.f32 	%f105, %f90, %f91, %f105;
	add.f32 	%f104, %f104, %f91;
	cvt.rn.f32.u32 	%f92, %r26;
	div.rn.f32 	%f29, %f107, %f92;
	div.rn.f32 	%f30, %f104, %f92;
	setp.eq.s32 	%p8, %r26, 1;
	mov.f32 	%f112, 0f00000000;
	@%p8 bra 	$L__BB0_10;
	mul.f32 	%f93, %f107, %f30;
	sub.f32 	%f94, %f105, %f93;
	mul.f32 	%f95, %f107, %f29;
	sub.f32 	%f96, %f106, %f95;
	div.rn.f32 	%f112, %f94, %f96;
$L__BB0_10:
	st.global.f32 	[%rd3], %f112;
	mul.f32 	%f97, %f29, %f112;
	sub.f32 	%f98, %f30, %f97;
	st.global.f32 	[%rd4], %f98;
	add.s32 	%r26, %r26, 1;
	add.s64 	%rd23, %rd23, 4;
	add.s64 	%rd22, %rd22, 4;
	add.s32 	%r25, %r25, 1;
	setp.ne.s32 	%p9, %r25, 0;
	@%p9 bra 	$L__BB0_8;
$L__BB0_11:
	ret;

}


// ===== COMPILED SASS (sm_100) =====

	.target	sm_100

	.elftype	@"ET_EXEC"


//--------------------- .note.nv.tkinfo           --------------------------
	.section	.note.nv.tkinfo,"",@"SHT_NOTE"
	.sectionflags	@"SHF_NOTE_NV_TKINFO"
	.tkinfo
        /*0018*/ 	.word	0x00000002
        /*0030*/ 	.string	""
        /*0030*/ 	.string	"ptxas"
        /*0030*/ 	.string	"Cuda compilation tools, release 13.0, V13.0.88"
        /*0030*/ 	.string	"Build cuda_13.0.r13.0/compiler.36424714_0"
        /*0030*/ 	.string	"-arch sm_100 -m 64 "



//--------------------- .note.nv.cuinfo           --------------------------
	.section	.note.nv.cuinfo,"",@"SHT_NOTE"
	.sectionflags	@"SHF_NOTE_NV_CUINFO"
        /*0018*/ 	.short	0x0002
        /*001a*/ 	.short	0x0064
        /*001c*/ 	.short	0x0082
	.zero		2


//--------------------- .nv.info                  --------------------------
	.section	.nv.info,"",@"SHT_CUDA_INFO"
	.align	4


	//----- nvinfo : EIATTR_REGCOUNT
	.align		4
        /*0000*/ 	.byte	0x04, 0x2f
        /*0002*/ 	.short	(.L_1 - .L_0)
	.align		4
.L_0:
        /*0004*/ 	.word	index@(_Z18compute_regressionPfS_S_S_i)
        /*0008*/ 	.word	0x00000023


	//----- nvinfo : EIATTR_FRAME_SIZE
	.align		4
.L_1:
        /*000c*/ 	.byte	0x04, 0x11
        /*000e*/ 	.short	(.L_3 - .L_2)
	.align		4
.L_2:
        /*0010*/ 	.word	index@($__internal_0_$__cuda_sm3x_div_rn_noftz_f32_slowpath)
        /*0014*/ 	.word	0x00000000


	//----- nvinfo : EIATTR_FRAME_SIZE
	.align		4
.L_3:
        /*0018*/ 	.byte	0x04, 0x11
        /*001a*/ 	.short	(.L_5 - .L_4)
	.align		4
.L_4:
        /*001c*/ 	.word	index@(_Z18compute_regressionPfS_S_S_i)
        /*0020*/ 	.word	0x00000000


	//----- nvinfo : EIATTR_MIN_STACK_SIZE
	.align		4
.L_5:
        /*0024*/ 	.byte	0x04, 0x12
        /*0026*/ 	.short	(.L_7 - .L_6)
	.align		4
.L_6:
        /*0028*/ 	.word	index@(_Z18compute_regressionPfS_S_S_i)
        /*002c*/ 	.word	0x00000000
.L_7:


//--------------------- .nv.compat                --------------------------
	.section	.nv.compat,"",@"SHT_CUDA_COMPAT_INFO"
	.align	4
        /*0000*/ 	.byte	0x02, 0x09, 0x00, 0x00, 0x02, 0x02, 0x01, 0x00, 0x02, 0x05, 0x05, 0x00, 0x03, 0x07, 0x01, 0x01
        /*0010*/ 	.byte	0x02, 0x03, 0x00, 0x00, 0x02, 0x06, 0x01, 0x00, 0x04, 0x0b, 0x08, 0x00, 0x01, 0x00, 0x00, 0x00
        /*0020*/ 	.byte	0x00, 0x00, 0x00, 0x00


//--------------------- .nv.info._Z18compute_regressionPfS_S_S_i --------------------------
	.section	.nv.info._Z18compute_regressionPfS_S_S_i,"",@"SHT_CUDA_INFO"
	.sectionflags	@""
	.align	4


	//----- nvinfo : EIATTR_CUDA_API_VERSION
	.align		4
        /*0000*/ 	.byte	0x04, 0x37
        /*0002*/ 	.short	(.L_9 - .L_8)
.L_8:
        /*0004*/ 	.word	0x00000082


	//----- nvinfo : EIATTR_KPARAM_INFO
	.align		4
.L_9:
        /*0008*/ 	.byte	0x04, 0x17
        /*000a*/ 	.short	(.L_11 - .L_10)
.L_10:
        /*000c*/ 	.word	0x00000000
        /*0010*/ 	.short	0x0004
        /*0012*/ 	.short	0x0020
        /*0014*/ 	.byte	0x00, 0xf0, 0x11, 0x00


	//----- nvinfo : EIATTR_KPARAM_INFO
	.align		4
.L_11:
        /*0018*/ 	.byte	0x04, 0x17
        /*001a*/ 	.short	(.L_13 - .L_12)
.L_12:
        /*001c*/ 	.word	0x00000000
        /*0020*/ 	.short	0x0003
        /*0022*/ 	.short	0x0018
        /*0024*/ 	.byte	0x00, 0xf5, 0x21, 0x00


	//----- nvinfo : EIATTR_KPARAM_INFO
	.align		4
.L_13:
        /*0028*/ 	.byte	0x04, 0x17
        /*002a*/ 	.short	(.L_15 - .L_14)
.L_14:
        /*002c*/ 	.word	0x00000000
        /*0030*/ 	.short	0x0002
        /*0032*/ 	.short	0x0010
        /*0034*/ 	.byte	0x00, 0xf5, 0x21, 0x00


	//----- nvinfo : EIATTR_KPARAM_INFO
	.align		4
.L_15:
        /*0038*/ 	.byte	0x04, 0x17
        /*003a*/ 	.short	(.L_17 - .L_16)
.L_16:
        /*003c*/ 	.word	0x00000000
        /*0040*/ 	.short	0x0001
        /*0042*/ 	.short	0x0008
        /*0044*/ 	.byte	0x00, 0xf5, 0x21, 0x00


	//----- nvinfo : EIATTR_KPARAM_INFO
	.align		4
.L_17:
        /*0048*/ 	.byte	0x04, 0x17
        /*004a*/ 	.short	(.L_19 - .L_18)
.L_18:
        /*004c*/ 	.word	0x00000000
        /*0050*/ 	.short	0x0000
        /*0052*/ 	.short	0x0000
        /*0054*/ 	.byte	0x00, 0xf5, 0x21, 0x00


	//----- nvinfo : EIATTR_SPARSE_MMA_MASK
	.align		4
.L_19:
        /*0058*/ 	.byte	0x03, 0x50
        /*005a*/ 	.short	0x0000


	//----- nvinfo : EIATTR_MAXREG_COUNT
	.align		4
        /*005c*/ 	.byte	0x03, 0x1b
        /*005e*/ 	.short	0x00ff


	//----- nvinfo : EIATTR_MERCURY_ISA_VERSION
	.align		4
        /*0060*/ 	.byte	0x03, 0x5f
        /*0062*/ 	.short	0x0101


	//----- nvinfo : EIATTR_VRC_CTA_INIT_COUNT
	.align		4
        /*0064*/ 	.byte	0x02, 0x4a
	.zero		1
	.zero		1


	//----- nvinfo : EIATTR_EXIT_INSTR_OFFSETS
	.align		4
        /*0068*/ 	.byte	0x04, 0x1c
        /*006a*/ 	.short	(.L_21 - .L_20)


	//   ....[0]....
.L_20:
        /*006c*/ 	.word	0x00000080


	//   ....[1]....
        /*0070*/ 	.word	0x00001080


	//   ....[2]....
        /*0074*/ 	.word	0x00001540


	//----- nvinfo : EIATTR_CRS_STACK_SIZE
	.align		4
.L_21:
        /*0078*/ 	.byte	0x04, 0x1e
        /*007a*/ 	.short	(.L_23 - .L_22)
.L_22:
        /*007c*/ 	.word	0x00000000


	//----- nvinfo : EIATTR_CBANK_PARAM_SIZE
	.align		4
.L_23:
        /*0080*/ 	.byte	0x03, 0x19
        /*0082*/ 	.short	0x0024


	//----- nvinfo : EIATTR_PARAM_CBANK
	.align		4
        /*0084*/ 	.byte	0x04, 0x0a
        /*0086*/ 	.short	(.L_25 - .L_24)
	.align		4
.L_24:
        /*0088*/ 	.word	index@(.nv.constant0._Z18compute_regressionPfS_S_S_i)
        /*008c*/ 	.short	0x0380
        /*008e*/ 	.short	0x0024


	//----- nvinfo : EIATTR_SW_WAR
	.align		4
.L_25:
        /*0090*/ 	.byte	0x04, 0x36
        /*0092*/ 	.short	(.L_27 - .L_26)
.L_26:
        /*0094*/ 	.word	0x00000008
.L_27:


//--------------------- .nv.callgraph             --------------------------
	.section	.nv.callgraph,"",@"SHT_CUDA_CALLGRAPH"
	.align	4
	.sectionentsize	8
	.align		4
        /*0000*/ 	.word	0x00000000
	.align		4
        /*0004*/ 	.word	0xffffffff
	.align		4
        /*0008*/ 	.word	0x00000000
	.align		4
        /*000c*/ 	.word	0xfffffffe
	.align		4
        /*0010*/ 	.word	0x00000000
	.align		4
        /*0014*/ 	.word	0xfffffffd
	.align		4
        /*0018*/ 	.word	0x00000000
	.align		4
        /*001c*/ 	.word	0xfffffffc


//--------------------- .text._Z18compute_regressionPfS_S_S_i --------------------------
	.section	.text._Z18compute_regressionPfS_S_S_i,"ax",@progbits
	.align	128
        .global         _Z18compute_regressionPfS_S_S_i
        .type           _Z18compute_regressionPfS_S_S_i,@function
        .size           _Z18compute_regressionPfS_S_S_i,(.L_x_50 - _Z18compute_regressionPfS_S_S_i)
        .other          _Z18compute_regressionPfS_S_S_i,@"STO_CUDA_ENTRY STV_DEFAULT"
_Z18compute_regressionPfS_S_S_i:
.text._Z18compute_regressionPfS_S_S_i:
[----:B------:R-:W-:Y:S01]  /*0000*/  LDC R1, c[0x0][0x37c] ;  /* 0x0000df00ff017b82 */ /* 0x000fe20000000800 */
[----:B------:R-:W0:Y:S07]  /*0010*/  S2R R0, SR_TID.X ;  /* 0x0000000000007919 */ /* 0x000e2e0000002100 */
[----:B------:R-:W0:Y:S01]  /*0020*/  S2UR UR4, SR_CTAID.X ;  /* 0x00000000000479c3 */ /* 0x000e220000002500 */
[----:B------:R-:W1:Y:S07]  /*0030*/  LDCU UR5, c[0x0][0x3a0] ;  /* 0x00007400ff0577ac */ /* 0x000e6e0008000800 */
[----:B------:R-:W0:Y:S02]  /*0040*/  LDC R3, c[0x0][0x360] ;  /* 0x0000d800ff037b82 */ /* 0x000e240000000800 */
[----:B0-----:R-:W-:-:S05]  /*0050*/  IMAD R3, R3, UR4, R0 ;  /* 0x0000000403037c24 */ /* 0x001fca000f8e0200 */
[----:B------:R-:W-:-:S04]  /*0060*/  ISETP.GE.AND P0, PT, R3, RZ, PT ;  /* 0x000000ff0300720c */ /* 0x000fc80003f06270 */
[----:B-1----:R-:W-:-:S13]  /*0070*/  ISETP.GE.OR P0, PT, R3, UR5, !P0 ;  /* 0x0000000503007c0c */ /* 0x002fda000c706670 */
[----:B------:R-:W-:Y:S05]  /*0080*/  @P0 EXIT ;  /* 0x000000000000094d */ /* 0x000fea0003800000 */
[----:B------:R-:W0:Y:S01]  /*0090*/  LDC.64 R10, c[0x0][0x398] ;  /* 0x0000e600ff0a7b82 */ /* 0x000e220000000a00 */
[C---:B------:R-:W-:Y:S01]  /*00a0*/  ISETP.GE.U32.AND P0, PT, R3.reuse, 0x3, PT ;  /* 0x000000030300780c */ /* 0x040fe20003f06070 */
[----:B------:R-:W1:Y:S01]  /*00b0*/  LDCU.64 UR4, c[0x0][0x358] ;  /* 0x00006b00ff0477ac */ /* 0x000e620008000a00 */
[C---:B------:R-:W-:Y:S01]  /*00c0*/  IADD3 R0, PT, PT, R3.reuse, 0x1, RZ ;  /* 0x0000000103007810 */ /* 0x040fe20007ffe0ff */
[----:B------:R-:W-:Y:S01]  /*00d0*/  BSSY.RECONVERGENT B0, `(.L_x_0) ;  /* 0x00000f9000007945 */ /* 0x000fe20003800200 */
[----:B------:R-:W-:Y:S01]  /*00e0*/  HFMA2 R7, -RZ, RZ, 0, 0 ;  /* 0x00000000ff077431 */ /* 0x000fe200000001ff */
[----:B------:R-:W-:Y:S01]  /*00f0*/  MOV R26, RZ ;  /* 0x000000ff001a7202 */ /* 0x000fe20000000f00 */
[----:B------:R-:W-:Y:S01]  /*0100*/  HFMA2 R28, -RZ, RZ, 0, 0 ;  /* 0x00000000ff1c7431 */ /* 0x000fe200000001ff */
[----:B------:R-:W2:Y:S01]  /*0110*/  LDC.64 R12, c[0x0][0x390] ;  /* 0x0000e400ff0c7b82 */ /* 0x000ea20000000a00 */
[----:B------:R-:W-:Y:S01]  /*0120*/  LOP3.LUT R5, R0, 0x3, RZ, 0xc0, !PT ;  /* 0x0000000300057812 */ /* 0x000fe200078ec0ff */
[----:B0-----:R-:W-:-:S04]  /*0130*/  IMAD.WIDE.U32 R10, R3, 0x4, R10 ;  /* 0x00000004030a7825 */ /* 0x001fc800078e000a */
[----:B--2---:R-:W-:Y:S01]  /*0140*/  IMAD.WIDE.U32 R12, R3, 0x4, R12 ;  /* 0x00000004030c7825 */ /* 0x004fe200078e000c */
[----:B------:R-:W-:Y:S01]  /*0150*/  CS2R R2, SRZ ;  /* 0x0000000000027805 */ /* 0x000fe2000001ff00 */
[----:B-1----:R-:W-:Y:S06]  /*0160*/  @!P0 BRA `(.L_x_1) ;  /* 0x0000000c00bc8947 */ /* 0x002fec0003800000 */
[----:B------:R-:W0:Y:S01]  /*0170*/  LDC.64 R14, c[0x0][0x380] ;  /* 0x0000e000ff0e7b82 */ /* 0x000e220000000a00 */
[----:B------:R-:W-:Y:S02]  /*0180*/  LOP3.LUT R7, R0, 0x7ffffffc, RZ, 0xc0, !PT ;  /* 0x7ffffffc00077812 */ /* 0x000fe400078ec0ff */
[----:B------:R-:W-:Y:S02]  /*0190*/  MOV R2, RZ ;  /* 0x000000ff00027202 */ /* 0x000fe40000000f00 */
[----:B------:R-:W-:-:S03]  /*01a0*/  MOV R4, RZ ;  /* 0x000000ff00047202 */ /* 0x000fc60000000f00 */
[----:B------:R-:W1:Y:S04]  /*01b0*/  LDC.64 R16, c[0x0][0x388] ;  /* 0x0000e200ff107b82 */ /* 0x000e680000000a00 */
.L_x_28:
[----:B0-2---:R-:W-:-:S05]  /*01c0*/  IMAD.WIDE.U32 R18, R4, 0x4, R14 ;  /* 0x0000000404127825 */ /* 0x005fca00078e000e */
[----:B------:R-:W2:Y:S01]  /*01d0*/  LDG.E R9, desc[UR4][R18.64] ;  /* 0x0000000412097981 */ /* 0x000ea2000c1e1900 */
[----:B-1----:R-:W-:-:S05]  /*01e0*/  IMAD.WIDE.U32 R20, R4, 0x4, R16 ;  /* 0x0000000404147825 */ /* 0x002fca00078e0010 */
[----:B------:R-:W3:Y:S01]  /*01f0*/  LDG.E R23, desc[UR4][R20.64] ;  /* 0x0000000414177981 */ /* 0x000ee2000c1e1900 */
[----:B------:R-:W-:Y:S01]  /*0200*/  VIADD R29, R4, 0x1 ;  /* 0x00000001041d7836 */ /* 0x000fe20000000000 */
[----:B------:R-:W-:Y:S04]  /*0210*/  BSSY.RECONVERGENT B3, `(.L_x_2) ;  /* 0x0000013000037945 */ /* 0x000fe80003800200 */
[----:B------:R-:W-:-:S04]  /*0220*/  I2FP.F32.U32 R29, R29 ;  /* 0x0000001d001d7245 */ /* 0x000fc80000201000 */
[----:B------:R-:W0:Y:S02]  /*0230*/  MUFU.RCP R0, R29 ;  /* 0x0000001d00007308 */ /* 0x000e240000001000 */
[----:B0-----:R-:W-:-:S04]  /*0240*/  FFMA R25, -R29, R0, 1 ;  /* 0x3f8000001d197423 */ /* 0x001fc80000000100 */
[----:B------:R-:W-:Y:S01]  /*0250*/  FFMA R0, R0, R25, R0 ;  /* 0x0000001900007223 */ /* 0x000fe20000000000 */
[C---:B--2---:R-:W-:Y:S01]  /*0260*/  FADD R3, R9.reuse, R3 ;  /* 0x0000000309037221 */ /* 0x044fe20000000000 */
[----:B------:R-:W-:-:S03]  /*0270*/  FFMA R28, R9, R9, R28 ;  /* 0x00000009091c7223 */ /* 0x000fc6000000001c */
[----:B------:R-:W0:Y:S01]  /*0280*/  FCHK P0, R3, R29 ;  /* 0x0000001d03007302 */ /* 0x000e220000000000 */
[----:B------:R-:W-:Y:S01]  /*0290*/  FFMA R25, R3, R0, RZ ;  /* 0x0000000003197223 */ /* 0x000fe200000000ff */
[----:B---3--:R-:W-:Y:S01]  /*02a0*/  FFMA R26, R9, R23, R26 ;  /* 0x00000017091a7223 */ /* 0x008fe2000000001a */
[----:B------:R-:W-:Y:S02]  /*02b0*/  FADD R2, R23, R2 ;  /* 0x0000000217027221 */ /* 0x000fe40000000000 */
[----:B------:R-:W-:-:S04]  /*02c0*/  FFMA R30, -R29, R25, R3 ;  /* 0x000000191d1e7223 */ /* 0x000fc80000000103 */
[----:B------:R-:W-:Y:S01]  /*02d0*/  FFMA R30, R0, R30, R25 ;  /* 0x0000001e001e7223 */ /* 0x000fe20000000019 */
[----:B0-----:R-:W-:Y:S06]  /*02e0*/  @!P0 BRA `(.L_x_3) ;  /* 0x0000000000148947 */ /* 0x001fec0003800000 */
[----:B------:R-:W-:Y:S02]  /*02f0*/  MOV R0, R3 ;  /* 0x0000000300007202 */ /* 0x000fe40000000f00 */
[----:B------:R-:W-:Y:S02]  /*0300*/  MOV R27, R29 ;  /* 0x0000001d001b7202 */ /* 0x000fe40000000f00 */
[----:B------:R-:W-:-:S07]  /*0310*/  MOV R6, 0x330 ;  /* 0x0000033000067802 */ /* 0x000fce0000000f00 */
[----:B------:R-:W-:Y:S05]  /*0320*/  CALL.REL.NOINC `($__internal_0_$__cuda_sm3x_div_rn_noftz_f32_slowpath) ;  /* 0x0000001000887944 */ /* 0x000fea0003c00000 */
[----:B------:R-:W-:-:S07]  /*0330*/  MOV R30, R0 ;  /* 0x00000000001e7202 */ /* 0x000fce0000000f00 */
.L_x_3:
[----:B------:R-:W-:Y:S05]  /*0340*/  BSYNC.RECONVERGENT B3 ;  /* 0x0000000000037941 */ /* 0x000fea0003800200 */
.L_x_2:
[----:B------:R-:W0:Y:S01]  /*0350*/  MUFU.RCP R0, R29 ;  /* 0x0000001d00007308 */ /* 0x000e220000001000 */
[----:B------:R-:W-:Y:S07]  /*0360*/  BSSY.RECONVERGENT B3, `(.L_x_4) ;  /* 0x000000d000037945 */ /* 0x000fee0003800200 */
[----:B------:R-:W1:Y:S01]  /*0370*/  FCHK P0, R2, R29 ;  /* 0x0000001d02007302 */ /* 0x000e620000000000 */
[----:B0-----:R-:W-:-:S04]  /*0380*/  FFMA R9, -R29, R0, 1 ;  /* 0x3f8000001d097423 */ /* 0x001fc80000000100 */
[----:B------:R-:W-:-:S04]  /*0390*/  FFMA R6, R0, R9, R0 ;  /* 0x0000000900067223 */ /* 0x000fc80000000000 */
[----:B------:R-:W-:-:S04]  /*03a0*/  FFMA R31, R2, R6, RZ ;  /* 0x00000006021f7223 */ /* 0x000fc800000000ff */
[----:B------:R-:W-:-:S04]  /*03b0*/  FFMA R0, -R29, R31, R2 ;  /* 0x0000001f1d007223 */ /* 0x000fc80000000102 */
[----:B------:R-:W-:Y:S01]  /*03c0*/  FFMA R31, R6, R0, R31 ;  /* 0x00000000061f7223 */ /* 0x000fe2000000001f */
[----:B-1----:R-:W-:Y:S06]  /*03d0*/  @!P0 BRA `(.L_x_5) ;  /* 0x0000000000148947 */ /* 0x002fec0003800000 */
[----:B------:R-:W-:Y:S02]  /*03e0*/  MOV R27, R29 ;  /* 0x0000001d001b7202 */ /* 0x000fe40000000f00 */
[----:B------:R-:W-:Y:S02]  /*03f0*/  MOV R0, R2 ;  /* 0x0000000200007202 */ /* 0x000fe40000000f00 */
[----:B------:R-:W-:-:S07]  /*0400*/  MOV R6, 0x420 ;  /* 0x0000042000067802 */ /* 0x000fce0000000f00 */
[----:B------:R-:W-:Y:S05]  /*0410*/  CALL.REL.NOINC `($__internal_0_$__cuda_sm3x_div_rn_noftz_f32_slowpath) ;  /* 0x00000010004c7944 */ /* 0x000fea0003c00000 */
[----:B------:R-:W-:-:S07]  /*0420*/  IMAD.MOV.U32 R31, RZ, RZ, R0 ;  /* 0x000000ffff1f7224 */ /* 0x000fce00078e0000 */
.L_x_5:
[----:B------:R-:W-:Y:S05]  /*0430*/  BSYNC.RECONVERGENT B3 ;  /* 0x0000000000037941 */ /* 0x000fea0003800200 */
.L_x_4:
[----:B------:R-:W-:Y:S01]  /*0440*/  ISETP.NE.AND P0, PT, R4, RZ, PT ;  /* 0x000000ff0400720c */ /* 0x000fe20003f05270 */
[----:B------:R-:W-:Y:S01]  /*0450*/  BSSY.RECONVERGENT B3, `(.L_x_6) ;  /* 0x0000013000037945 */ /* 0x000fe20003800200 */
[----:B------:R-:W-:-:S11]  /*0460*/  HFMA2 R0, -RZ, RZ, 0, 0 ;  /* 0x00000000ff007431 */ /* 0x000fd600000001ff */
[----:B------:R-:W-:Y:S05]  /*0470*/  @!P0 BRA `(.L_x_7) ;  /* 0x0000000000408947 */ /* 0x000fea0003800000 */
[C---:B------:R-:W-:Y:S01]  /*0480*/  FFMA R27, -R3.reuse, R30, R28 ;  /* 0x0000001e031b7223 */ /* 0x040fe2000000011c */
[----:B------:R-:W-:Y:S01]  /*0490*/  FFMA R0, -R3, R31, R26 ;  /* 0x0000001f03007223 */ /* 0x000fe2000000011a */
[----:B------:R-:W-:Y:S02]  /*04a0*/  BSSY.RECONVERGENT B4, `(.L_x_8) ;  /* 0x000000c000047945 */ /* 0x000fe40003800200 */
[----:B------:R-:W0:Y:S08]  /*04b0*/  MUFU.RCP R6, R27 ;  /* 0x0000001b00067308 */ /* 0x000e300000001000 */
[----:B------:R-:W1:Y:S01]  /*04c0*/  FCHK P0, R0, R27 ;  /* 0x0000001b00007302 */ /* 0x000e620000000000 */
[----:B0-----:R-:W-:-:S04]  /*04d0*/  FFMA R9, -R27, R6, 1 ;  /* 0x3f8000001b097423 */ /* 0x001fc80000000106 */
[----:B------:R-:W-:-:S04]  /*04e0*/  FFMA R9, R6, R9, R6 ;  /* 0x0000000906097223 */ /* 0x000fc80000000006 */
[----:B------:R-:W-:-:S04]  /*04f0*/  FFMA R6, R0, R9, RZ ;  /* 0x0000000900067223 */ /* 0x000fc800000000ff */
[----:B------:R-:W-:-:S04]  /*0500*/  FFMA R8, -R27, R6, R0 ;  /* 0x000000061b087223 */ /* 0x000fc80000000100 */
[----:B------:R-:W-:Y:S01]  /*0510*/  FFMA R6, R9, R8, R6 ;  /* 0x0000000809067223 */ /* 0x000fe20000000006 */
[----:B-1----:R-:W-:Y:S06]  /*0520*/  @!P0 BRA `(.L_x_9) ;  /* 0x00000000000c8947 */ /* 0x002fec0003800000 */
[----:B------:R-:W-:-:S07]  /*0530*/  MOV R6, 0x550 ;  /* 0x0000055000067802 */ /* 0x000fce0000000f00 */
[----:B------:R-:W-:Y:S05]  /*0540*/  CALL.REL.NOINC `($__internal_0_$__cuda_sm3x_div_rn_noftz_f32_slowpath) ;  /* 0x0000001000007944 */ /* 0x000fea0003c00000 */
[----:B------:R-:W-:-:S07]  /*0550*/  MOV R6, R0 ;  /* 0x0000000000067202 */ /* 0x000fce0000000f00 */
.L_x_9:
[----:B------:R-:W-:Y:S05]  /*0560*/  BSYNC.RECONVERGENT B4 ;  /* 0x0000000000047941 */ /* 0x000fea0003800200 */
.L_x_8:
[----:B------:R-:W-:-:S07]  /*0570*/  MOV R0, R6 ;  /* 0x0000000600007202 */ /* 0x000fce0000000f00 */
.L_x_7:
[----:B------:R-:W-:Y:S05]  /*0580*/  BSYNC.RECONVERGENT B3 ;  /* 0x0000000000037941 */ /* 0x000fea0003800200 */
.L_x_6:
[----:B------:R-:W-:Y:S01]  /*0590*/  FFMA R31, R0, -R30, R31 ;  /* 0x8000001e001f7223 */ /* 0x000fe2000000001f */
[----:B------:R0:W-:Y:S04]  /*05a0*/  STG.E desc[UR4][R10.64], R0 ;  /* 0x000000000a007986 */ /* 0x0001e8000c101904 */
[----:B------:R1:W-:Y:S04]  /*05b0*/  STG.E desc[UR4][R12.64], R31 ;  /* 0x0000001f0c007986 */ /* 0x0003e8000c101904 */
[----:B------:R-:W2:Y:S04]  /*05c0*/  LDG.E R9, desc[UR4][R18.64+0x4] ;  /* 0x0000040412097981 */ /* 0x000ea8000c1e1900 */
[----:B------:R-:W3:Y:S01]  /*05d0*/  LDG.E R23, desc[UR4][R20.64+0x4] ;  /* 0x0000040414177981 */ /* 0x000ee2000c1e1900 */
[----:B------:R-:W-:Y:S01]  /*05e0*/  IADD3 R30, PT, PT, R4, 0x2, RZ ;  /* 0x00000002041e7810 */ /* 0x000fe20007ffe0ff */
[----:B------:R-:W-:Y:S03]  /*05f0*/  BSSY.RECONVERGENT B3, `(.L_x_10) ;  /* 0x0000013000037945 */ /* 0x000fe60003800200 */
[----:B------:R-:W-:-:S04]  /*0600*/  I2FP.F32.U32 R30, R30 ;  /* 0x0000001e001e7245 */ /* 0x000fc80000201000 */
[----:B------:R-:W4:Y:S02]  /*0610*/  MUFU.RCP R25, R30 ;  /* 0x0000001e00197308 */ /* 0x000f240000001000 */
[----:B----4-:R-:W-:-:S04]  /*0620*/  FFMA R6, -R30, R25, 1 ;  /* 0x3f8000001e067423 */ /* 0x010fc80000000119 */
[----:B------:R-:W-:Y:S01]  /*0630*/  FFMA R6, R25, R6, R25 ;  /* 0x0000000619067223 */ /* 0x000fe20000000019 */
[----:B--2---:R-:W-:Y:S01]  /*0640*/  FADD R3, R3, R9 ;  /* 0x0000000903037221 */ /* 0x004fe20000000000 */
[----:B------:R-:W-:-:S03]  /*0650*/  FFMA R28, R9, R9, R28 ;  /* 0x00000009091c7223 */ /* 0x000fc6000000001c */
[----:B------:R-:W2:Y:S01]  /*0660*/  FCHK P0, R3, R30 ;  /* 0x0000001e03007302 */ /* 0x000ea20000000000 */
[----:B------:R-:W-:Y:S01]  /*0670*/  FFMA R29, R3, R6, RZ ;  /* 0x00000006031d7223 */ /* 0x000fe200000000ff */
[----:B---3--:R-:W-:Y:S01]  /*0680*/  FFMA R26, R9, R23, R26 ;  /* 0x00000017091a7223 */ /* 0x008fe2000000001a */
[----:B------:R-:W-:Y:S02]  /*0690*/  FADD R2, R2, R23 ;  /* 0x0000001702027221 */ /* 0x000fe40000000000 */
[----:B0-----:R-:W-:-:S04]  /*06a0*/  FFMA R0, -R30, R29, R3 ;  /* 0x0000001d1e007223 */ /* 0x001fc80000000103 */
[----:B------:R-:W-:Y:S01]  /*06b0*/  FFMA R29, R6, R0, R29 ;  /* 0x00000000061d7223 */ /* 0x000fe2000000001d */
[----:B-12---:R-:W-:Y:S06]  /*06c0*/  @!P0 BRA `(.L_x_11) ;  /* 0x0000000000148947 */ /* 0x006fec0003800000 */
[----:B------:R-:W-:Y:S01]  /*06d0*/  MOV R0, R3 ;  /* 0x0000000300007202 */ /* 0x000fe20000000f00 */
[----:B------:R-:W-:Y:S01]  /*06e0*/  IMAD.MOV.U32 R27, RZ, RZ, R30 ;  /* 0x000000ffff1b7224 */ /* 0x000fe200078e001e */
[----:B------:R-:W-:-:S07]  /*06f0*/  MOV R6, 0x710 ;  /* 0x0000071000067802 */ /* 0x000fce0000000f00 */
[----:B------:R-:W-:Y:S05]  /*0700*/  CALL.REL.NOINC `($__internal_0_$__cuda_sm3x_div_rn_noftz_f32_slowpath) ;  /* 0x0000000c00907944 */ /* 0x000fea0003c00000 */
[----:B------:R-:W-:-:S07]  /*0710*/  MOV R29, R0 ;  /* 0x00000000001d7202 */ /* 0x000fce0000000f00 */
.L_x_11:
[----:B------:R-:W-:Y:S05]  /*0720*/  BSYNC.RECONVERGENT B3 ;  /* 0x0000000000037941 */ /* 0x000fea0003800200 */
.L_x_10:
        /* <DEDUP_REMOVED lines=13> */
[----:B------:R-:W-:-:S07]  /*0800*/  MOV R31, R0 ;  /* 0x00000000001f7202 */ /* 0x000fce0000000f00 */
.L_x_13:
[----:B------:R-:W-:Y:S05]  /*0810*/  BSYNC.RECONVERGENT B3 ;  /* 0x0000000000037941 */ /* 0x000fea0003800200 */
.L_x_12:
        /* <DEDUP_REMOVED lines=14> */
.L_x_15:
[----:B------:R-:W-:Y:S05]  /*0900*/  BSYNC.RECONVERGENT B3 ;  /* 0x0000000000037941 */ /* 0x000fea0003800200 */
.L_x_14:
[----:B------:R-:W-:Y:S01]  /*0910*/  FFMA R31, R6, -R29, R31 ;  /* 0x8000001d061f7223 */ /* 0x000fe2000000001f */
[----:B------:R0:W-:Y:S04]  /*0920*/  STG.E desc[UR4][R10.64], R6 ;  /* 0x000000060a007986 */ /* 0x0001e8000c101904 */
[----:B------:R0:W-:Y:S04]  /*0930*/  STG.E desc[UR4][R12.64], R31 ;  /* 0x0000001f0c007986 */ /* 0x0001e8000c101904 */
[----:B------:R-:W2:Y:S04]  /*0940*/  LDG.E R9, desc[UR4][R18.64+0x8] ;  /* 0x0000080412097981 */ /* 0x000ea8000c1e1900 */
[----:B------:R-:W3:Y:S01]  /*0950*/  LDG.E R23, desc[UR4][R20.64+0x8] ;  /* 0x0000080414177981 */ /* 0x000ee2000c1e1900 */
[----:B------:R-:W-:Y:S01]  /*0960*/  VIADD R29, R4, 0x3 ;  /* 0x00000003041d7836 */ /* 0x000fe20000000000 */
[----:B------:R-:W-:Y:S04]  /*0970*/  BSSY.RECONVERGENT B3, `(.L_x_16) ;  /* 0x0000013000037945 */ /* 0x000fe80003800200 */
[----:B------:R-:W-:-:S04]  /*0980*/  I2FP.F32.U32 R29, R29 ;  /* 0x0000001d001d7245 */ /* 0x000fc80000201000 */
[----:B------:R-:W1:Y:S02]  /*0990*/  MUFU.RCP R0, R29 ;  /* 0x0000001d00007308 */ /* 0x000e640000001000 */
[----:B-1----:R-:W-:-:S04]  /*09a0*/  FFMA R25, -R29, R0, 1 ;  /* 0x3f8000001d197423 */ /* 0x002fc80000000100 */
[----:B------:R-:W-:Y:S01]  /*09b0*/  FFMA R0, R0, R25, R0 ;  /* 0x0000001900007223 */ /* 0x000fe20000000000 */
[----:B--2---:R-:W-:Y:S01]  /*09c0*/  FADD R3, R3, R9 ;  /* 0x0000000903037221 */ /* 0x004fe20000000000 */
[----:B------:R-:W-:-:S03]  /*09d0*/  FFMA R28, R9, R9, R28 ;  /* 0x00000009091c7223 */ /* 0x000fc6000000001c */
[----:B------:R-:W1:Y:S01]  /*09e0*/  FCHK P0, R3, R29 ;  /* 0x0000001d03007302 */ /* 0x000e620000000000 */
[----:B------:R-:W-:Y:S01]  /*09f0*/  FFMA R25, R3, R0, RZ ;  /* 0x0000000003197223 */ /* 0x000fe200000000ff */
[----:B---3--:R-:W-:Y:S01]  /*0a00*/  FFMA R26, R9, R23, R26 ;  /* 0x00000017091a7223 */ /* 0x008fe2000000001a */
[----:B------:R-:W-:Y:S02]  /*0a10*/  FADD R2, R2, R23 ;  /* 0x0000001702027221 */ /* 0x000fe40000000000 */
[----:B------:R-:W-:-:S04]  /*0a20*/  FFMA R30, -R29, R25, R3 ;  /* 0x000000191d1e7223 */ /* 0x000fc80000000103 */
[----:B------:R-:W-:Y:S01]  /*0a30*/  FFMA R30, R0, R30, R25 ;  /* 0x0000001e001e7223 */ /* 0x000fe20000000019 */
[----:B01----:R-:W-:Y:S06]  /*0a40*/  @!P0 BRA `(.L_x_17) ;  /* 0x0000000000148947 */ /* 0x003fec0003800000 */
[----:B------:R-:W-:Y:S02]  /*0a50*/  MOV R0, R3 ;  /* 0x0000000300007202 */ /* 0x000fe40000000f00 */
[----:B------:R-:W-:Y:S02]  /*0a60*/  MOV R27, R29 ;  /* 0x0000001d001b7202 */ /* 0x000fe40000000f00 */
[----:B------:R-:W-:-:S07]  /*0a70*/  MOV R6, 0xa90 ;  /* 0x00000a9000067802 */ /* 0x000fce0000000f00 */
[----:B------:R-:W-:Y:S05]  /*0a80*/  CALL.REL.NOINC `($__internal_0_$__cuda_sm3x_div_rn_noftz_f32_slowpath) ;  /* 0x0000000800b07944 */ /* 0x000fea0003c00000 */
[----:B------:R-:W-:-:S07]  /*0a90*/  MOV R30, R0 ;  /* 0x00000000001e7202 */ /* 0x000fce0000000f00 */
.L_x_17:
[----:B------:R-:W-:Y:S05]  /*0aa0*/  BSYNC.RECONVERGENT B3 ;  /* 0x0000000000037941 */ /* 0x000fea0003800200 */
.L_x_16:
        /* <DEDUP_REMOVED lines=14> */
.L_x_19:
[----:B------:R-:W-:Y:S05]  /*0b90*/  BSYNC.RECONVERGENT B3 ;  /* 0x0000000000037941 */ /* 0x000fea0003800200 */
.L_x_18:
        /* <DEDUP_REMOVED lines=14> */
.L_x_21:
[----:B------:R-:W-:Y:S05]  /*0c80*/  BSYNC.RECONVERGENT B3 ;  /* 0x0000000000037941 */ /* 0x000fea0003800200 */
.L_x_20:
        /* <DEDUP_REMOVED lines=19> */
[----:B------:R-:W-:Y:S01]  /*0dc0*/  MOV R3, R0 ;  /* 0x0000000000037202 */ /* 0x000fe20000000f00 */
[----:B01----:R-:W-:Y:S06]  /*0dd0*/  @!P0 BRA `(.L_x_23) ;  /* 0x0000000000108947 */ /* 0x003fec0003800000 */
[----:B------:R-:W-:Y:S02]  /*0de0*/  MOV R27, R29 ;  /* 0x0000001d001b7202 */ /* 0x000fe40000000f00 */
[----:B------:R-:W-:-:S07]  /*0df0*/  MOV R6, 0xe10 ;  /* 0x00000e1000067802 */ /* 0x000fce0000000f00 */
[----:B------:R-:W-:Y:S05]  /*0e00*/  CALL.REL.NOINC `($__internal_0_$__cuda_sm3x_div_rn_noftz_f32_slowpath) ;  /* 0x0000000400d07944 */ /* 0x000fea0003c00000 */
[----:B------:R-:W-:-:S07]  /*0e10*/  MOV R18, R0 ;  /* 0x0000000000127202 */ /* 0x000fce0000000f00 */
.L_x_23:
[----:B------:R-:W-:Y:S05]  /*0e20*/  BSYNC.RECONVERGENT B3 ;  /* 0x0000000000037941 */ /* 0x000fea0003800200 */
.L_x_22:
        /* <DEDUP_REMOVED lines=9> */
[----:B------:R-:W-:Y:S01]  /*0ec0*/  MOV R27, R29 ;  /* 0x0000001d001b7202 */ /* 0x000fe20000000f00 */
[----:B------:R-:W-:Y:S01]  /*0ed0*/  IMAD.MOV.U32 R0, RZ, RZ, R2 ;  /* 0x000000ffff007224 */ /* 0x000fe200078e0002 */
[----:B------:R-:W-:-:S07]  /*0ee0*/  MOV R6, 0xf00 ;  /* 0x00000f0000067802 */ /* 0x000fce0000000f00 */
[----:B------:R-:W-:Y:S05]  /*0ef0*/  CALL.REL.NOINC `($__internal_0_$__cuda_sm3x_div_rn_noftz_f32_slowpath) ;  /* 0x0000000400947944 */ /* 0x000fea0003c00000 */
[----:B------:R-:W-:-:S07]  /*0f00*/  MOV R19, R0 ;  /* 0x0000000000137202 */ /* 0x000fce0000000f00 */
.L_x_25:
[----:B------:R-:W-:Y:S05]  /*0f10*/  BSYNC.RECONVERGENT B3 ;  /* 0x0000000000037941 */ /* 0x000fea0003800200 */
.L_x_24:
        /* <DEDUP_REMOVED lines=14> */
.L_x_27:
[----:B------:R-:W-:Y:S05]  /*1000*/  BSYNC.RECONVERGENT B3 ;  /* 0x0000000000037941 */ /* 0x000fea0003800200 */
.L_x_26:
[----:B------:R-:W-:Y:S01]  /*1010*/  FFMA R19, R6, -R18, R19 ;  /* 0x8000001206137223 */ /* 0x000fe20000000013 */
[----:B------:R2:W-:Y:S01]  /*1020*/  STG.E desc[UR4][R10.64], R6 ;  /* 0x000000060a007986 */ /* 0x0005e2000c101904 */
[----:B------:R-:W-:-:S03]  /*1030*/  ISETP.NE.AND P0, PT, R4, R7, PT ;  /* 0x000000070400720c */ /* 0x000fc60003f05270 */
[----:B------:R2:W-:Y:S10]  /*1040*/  STG.E desc[UR4][R12.64], R19 ;  /* 0x000000130c007986 */ /* 0x0005f4000c101904 */
[----:B------:R-:W-:Y:S05]  /*1050*/  @P0 BRA `(.L_x_28) ;  /* 0xfffffff000580947 */ /* 0x000fea000383ffff */
.L_x_1:
[----:B------:R-:W-:Y:S05]  /*1060*/  BSYNC.RECONVERGENT B0 ;  /* 0x0000000000007941 */ /* 0x000fea0003800200 */
.L_x_0:
[----:B------:R-:W-:-:S13]  /*1070*/  ISETP.NE.AND P0, PT, R5, RZ, PT ;  /* 0x000000ff0500720c */ /* 0x000fda0003f05270 */
[----:B------:R-:W-:Y:S05]  /*1080*/  @!P0 EXIT ;  /* 0x000000000000894d */ /* 0x000fea0003800000 */
[----:B------:R-:W0:Y:S01]  /*1090*/  LDC.64 R14, c[0x0][0x388] ;  /* 0x0000e200ff0e7b82 */ /* 0x000e220000000a00 */
[----:B------:R-:W-:Y:S02]  /*10a0*/  IADD3 R5, PT, PT, -R5, RZ, RZ ;  /* 0x000000ff05057210 */ /* 0x000fe40007ffe1ff */
[----:B------:R-:W-:-:S05]  /*10b0*/  IADD3 R18, PT, PT, R7, 0x1, RZ ;  /* 0x0000000107127810 */ /* 0x000fca0007ffe0ff */
[----:B------:R-:W1:Y:S01]  /*10c0*/  LDC.64 R16, c[0x0][0x380] ;  /* 0x0000e000ff107b82 */ /* 0x000e620000000a00 */
[----:B0-----:R-:W-:-:S04]  /*10d0*/  IMAD.WIDE.U32 R14, R7, 0x4, R14 ;  /* 0x00000004070e7825 */ /* 0x001fc800078e000e */
[----:B-1----:R-:W-:-:S07]  /*10e0*/  IMAD.WIDE.U32 R16, R7, 0x4, R16 ;  /* 0x0000000407107825 */ /* 0x002fce00078e0010 */
.L_x_37:
[----:B------:R-:W3:Y:S04]  /*10f0*/  LDG.E R9, desc[UR4][R16.64] ;  /* 0x0000000410097981 */ /* 0x000ee8000c1e1900 */
[----:B--2---:R-:W2:Y:S01]  /*1100*/  LDG.E R19, desc[UR4][R14.64] ;  /* 0x000000040e137981 */ /* 0x004ea2000c1e1900 */
[----:B------:R-:W-:Y:S01]  /*1110*/  I2FP.F32.U32 R7, R18 ;  /* 0x0000001200077245 */ /* 0x000fe20000201000 */
[----:B------:R-:W-:Y:S03]  /*1120*/  BSSY.RECONVERGENT B0, `(.L_x_29) ;  /* 0x0000012000007945 */ /* 0x000fe60003800200 */
[----:B------:R-:W0:Y:S02]  /*1130*/  MUFU.RCP R4, R7 ;  /* 0x0000000700047308 */ /* 0x000e240000001000 */
[----:B0-----:R-:W-:-:S04]  /*1140*/  FFMA R21, -R7, R4, 1 ;  /* 0x3f80000007157423 */ /* 0x001fc80000000104 */
[----:B------:R-:W-:Y:S01]  /*1150*/  FFMA R21, R4, R21, R4 ;  /* 0x0000001504157223 */ /* 0x000fe20000000004 */
[C---:B---3--:R-:W-:Y:S01]  /*1160*/  FADD R0, R9.reuse, R3 ;  /* 0x0000000309007221 */ /* 0x048fe20000000000 */
[----:B------:R-:W-:-:S03]  /*1170*/  FFMA R28, R9, R9, R28 ;  /* 0x00000009091c7223 */ /* 0x000fc6000000001c */
[----:B------:R-:W0:Y:S01]  /*1180*/  FCHK P0, R0, R7 ;  /* 0x0000000700007302 */ /* 0x000e220000000000 */
[----:B------:R-:W-:Y:S01]  /*1190*/  FFMA R4, R0, R21, RZ ;  /* 0x0000001500047223 */ /* 0x000fe200000000ff */
[----:B--2---:R-:W-:Y:S01]  /*11a0*/  FFMA R26, R9, R19, R26 ;  /* 0x00000013091a7223 */ /* 0x004fe2000000001a */
[----:B------:R-:W-:Y:S02]  /*11b0*/  FADD R2, R19, R2 ;  /* 0x0000000213027221 */ /* 0x000fe40000000000 */
[----:B------:R-:W-:-:S04]  /*11c0*/  FFMA R3, -R7, R4, R0 ;  /* 0x0000000407037223 */ /* 0x000fc80000000100 */
[----:B------:R-:W-:Y:S01]  /*11d0*/  FFMA R4, R21, R3, R4 ;  /* 0x0000000315047223 */ /* 0x000fe20000000004 */
[----:B------:R-:W-:Y:S01]  /*11e0*/  MOV R3, R0 ;  /* 0x0000000000037202 */ /* 0x000fe20000000f00 */
[----:B0-----:R-:W-:Y:S06]  /*11f0*/  @!P0 BRA `(.L_x_30) ;  /* 0x0000000000108947 */ /* 0x001fec0003800000 */
[----:B------:R-:W-:Y:S02]  /*1200*/  MOV R27, R7 ;  /* 0x00000007001b7202 */ /* 0x000fe40000000f00 */
[----:B------:R-:W-:-:S07]  /*1210*/  MOV R6, 0x1230 ;  /* 0x0000123000067802 */ /* 0x000fce0000000f00 */
[----:B------:R-:W-:Y:S05]  /*1220*/  CALL.REL.NOINC `($__internal_0_$__cuda_sm3x_div_rn_noftz_f32_slowpath) ;  /* 0x0000000000c87944 */ /* 0x000fea0003c00000 */
[----:B------:R-:W-:-:S07]  /*1230*/  IMAD.MOV.U32 R4, RZ, RZ, R0 ;  /* 0x000000ffff047224 */ /* 0x000fce00078e0000 */
.L_x_30:
[----:B------:R-:W-:Y:S05]  /*1240*/  BSYNC.RECONVERGENT B0 ;  /* 0x0000000000007941 */ /* 0x000fea0003800200 */
.L_x_29:
        /* <DEDUP_REMOVED lines=14> */
.L_x_32:
[----:B------:R-:W-:Y:S05]  /*1330*/  BSYNC.RECONVERGENT B0 ;  /* 0x0000000000007941 */ /* 0x000fea0003800200 */
.L_x_31:
[----:B------:R-:W-:Y:S01]  /*1340*/  ISETP.NE.AND P0, PT, R18, 0x1, PT ;  /* 0x000000011200780c */ /* 0x000fe20003f05270 */
        /* <DEDUP_REMOVED lines=17> */
.L_x_36:
[----:B------:R-:W-:Y:S05]  /*1460*/  BSYNC.RECONVERGENT B3 ;  /* 0x0000000000037941 */ /* 0x000fea0003800200 */
.L_x_35:
[----:B------:R-:W-:-:S07]  /*1470*/  MOV R0, R6 ;  /* 0x0000000600007202 */ /* 0x000fce0000000f00 */
.L_x_34:
[----:B------:R-:W-:Y:S05]  /*1480*/  BSYNC.RECONVERGENT B0 ;  /* 0x0000000000007941 */ /* 0x000fea0003800200 */
.L_x_33:
[----:B------:R-:W-:Y:S01]  /*1490*/  FFMA R19, R0, -R4, R19 ;  /* 0x8000000400137223 */ /* 0x000fe20000000013 */
[----:B------:R0:W-:Y:S01]  /*14a0*/  STG.E desc[UR4][R10.64], R0 ;  /* 0x000000000a007986 */ /* 0x0001e2000c101904 */
[----:B------:R-:W-:Y:S01]  /*14b0*/  VIADD R5, R5, 0x1 ;  /* 0x0000000105057836 */ /* 0x000fe20000000000 */
[----:B------:R-:W-:Y:S02]  /*14c0*/  IADD3 R14, P1, PT, R14, 0x4, RZ ;  /* 0x000000040e0e7810 */ /* 0x000fe40007f3e0ff */
[----:B------:R0:W-:Y:S01]  /*14d0*/  STG.E desc[UR4][R12.64], R19 ;  /* 0x000000130c007986 */ /* 0x0001e2000c101904 */
[----:B------:R-:W-:Y:S02]  /*14e0*/  IADD3 R16, P2, PT, R16, 0x4, RZ ;  /* 0x0000000410107810 */ /* 0x000fe40007f5e0ff */
[----:B------:R-:W-:Y:S02]  /*14f0*/  ISETP.NE.AND P0, PT, R5, RZ, PT ;  /* 0x000000ff0500720c */ /* 0x000fe40003f05270 */
[----:B------:R-:W-:-:S02]  /*1500*/  IADD3 R18, PT, PT, R18, 0x1, RZ ;  /* 0x0000000112127810 */ /* 0x000fc40007ffe0ff */
[----:B------:R-:W-:Y:S02]  /*1510*/  IADD3.X R15, PT, PT, RZ, R15, RZ, P1, !PT ;  /* 0x0000000fff0f7210 */ /* 0x000fe40000ffe4ff */
[----:B------:R-:W-:-:S07]  /*1520*/  IADD3.X R17, PT, PT, RZ, R17, RZ, P2, !PT ;  /* 0x00000011ff117210 */ /* 0x000fce00017fe4ff */
[----:B0-----:R-:W-:Y:S05]  /*1530*/  @P0 BRA `(.L_x_37) ;  /* 0xfffffff800ec0947 */ /* 0x001fea000383ffff */
[----:B------:R-:W-:Y:S05]  /*1540*/  EXIT ;  /* 0x000000000000794d */ /* 0x000fea0003800000 */
        .weak           $__internal_0_$__cuda_sm3x_div_rn_noftz_f32_slowpath
        .type           $__internal_0_$__cuda_sm3x_div_rn_noftz_f32_slowpath,@function
        .size           $__internal_0_$__cuda_sm3x_div_rn_noftz_f32_slowpath,(.L_x_50 - $__internal_0_$__cuda_sm3x_div_rn_noftz_f32_slowpath)
$__internal_0_$__cuda_sm3x_div_rn_noftz_f32_slowpath:
[----:B------:R-:W-:Y:S01]  /*1550*/  SHF.R.U32.HI R8, RZ, 0x17, R27 ;  /* 0x00000017ff087819 */ /* 0x000fe2000001161b */
[----:B------:R-:W-:Y:S01]  /*1560*/  BSSY.RECONVERGENT B1, `(.L_x_38) ;  /* 0x0000062000017945 */ /* 0x000fe20003800200 */
[----:B------:R-:W-:Y:S02]  /*1570*/  SHF.R.U32.HI R25, RZ, 0x17, R0 ;  /* 0x00000017ff197819 */ /* 0x000fe40000011600 */
[----:B------:R-:W-:Y:S02]  /*1580*/  LOP3.LUT R8, R8, 0xff, RZ, 0xc0, !PT ;  /* 0x000000ff08087812 */ /* 0x000fe400078ec0ff */
[----:B------:R-:W-:Y:S02]  /*1590*/  LOP3.LUT R25, R25, 0xff, RZ, 0xc0, !PT ;  /* 0x000000ff19197812 */ /* 0x000fe400078ec0ff */
[----:B------:R-:W-:Y:S02]  /*15a0*/  IADD3 R23, PT, PT, R8, -0x1, RZ ;  /* 0xffffffff08177810 */ /* 0x000fe40007ffe0ff */
[----:B------:R-:W-:-:S02]  /*15b0*/  IADD3 R22, PT, PT, R25, -0x1, RZ ;  /* 0xffffffff19167810 */ /* 0x000fc40007ffe0ff */
[----:B------:R-:W-:-:S04]  /*15c0*/  ISETP.GT.U32.AND P0, PT, R23, 0xfd, PT ;  /* 0x000000fd1700780c */ /* 0x000fc80003f04070 */
[----:B------:R-:W-:-:S13]  /*15d0*/  ISETP.GT.U32.OR P0, PT, R22, 0xfd, P0 ;  /* 0x000000fd1600780c */ /* 0x000fda0000704470 */
[----:B------:R-:W-:Y:S01]  /*15e0*/  @!P0 MOV R9, RZ ;  /* 0x000000ff00098202 */ /* 0x000fe20000000f00 */
[----:B------:R-:W-:Y:S06]  /*15f0*/  @!P0 BRA `(.L_x_39) ;  /* 0x00000000005c8947 */ /* 0x000fec0003800000 */
[----:B------:R-:W-:Y:S02]  /*1600*/  FSETP.GTU.FTZ.AND P0, PT, |R0|, +INF , PT ;  /* 0x7f8000000000780b */ /* 0x000fe40003f1c200 */
[----:B------:R-:W-:-:S04]  /*1610*/  FSETP.GTU.FTZ.AND P1, PT, |R27|, +INF , PT ;  /* 0x7f8000001b00780b */ /* 0x000fc80003f3c200 */
[----:B------:R-:W-:-:S13]  /*1620*/  PLOP3.LUT P0, PT, P0, P1, PT, 0xf8, 0x8f ;  /* 0x00000000008f781c */ /* 0x000fda0000703f70 */
[----:B------:R-:W-:Y:S05]  /*1630*/  @P0 BRA `(.L_x_40) ;  /* 0x00000004004c0947 */ /* 0x000fea0003800000 */
[----:B------:R-:W-:-:S13]  /*1640*/  LOP3.LUT P0, RZ, R27, 0x7fffffff, R0, 0xc8, !PT ;  /* 0x7fffffff1bff7812 */ /* 0x000fda000780c800 */
[----:B------:R-:W-:Y:S05]  /*1650*/  @!P0 BRA `(.L_x_41) ;  /* 0x00000004003c8947 */ /* 0x000fea0003800000 */
[C---:B------:R-:W-:Y:S02]  /*1660*/  FSETP.NEU.FTZ.AND P2, PT, |R0|.reuse, +INF , PT ;  /* 0x7f8000000000780b */ /* 0x040fe40003f5d200 */
[----:B------:R-:W-:Y:S02]  /*1670*/  FSETP.NEU.FTZ.AND P1, PT, |R27|, +INF , PT ;  /* 0x7f8000001b00780b */ /* 0x000fe40003f3d200 */
[----:B------:R-:W-:-:S11]  /*1680*/  FSETP.NEU.FTZ.AND P0, PT, |R0|, +INF , PT ;  /* 0x7f8000000000780b */ /* 0x000fd60003f1d200 */
[----:B------:R-:W-:Y:S05]  /*1690*/  @!P1 BRA !P2, `(.L_x_41) ;  /* 0x00000004002c9947 */ /* 0x000fea0005000000 */
[----:B------:R-:W-:-:S04]  /*16a0*/  LOP3.LUT P2, RZ, R0, 0x7fffffff, RZ, 0xc0, !PT ;  /* 0x7fffffff00ff7812 */ /* 0x000fc8000784c0ff */
[----:B------:R-:W-:-:S13]  /*16b0*/  PLOP3.LUT P1, PT, P1, P2, PT, 0x2f, 0xf2 ;  /* 0x0000000000f2781c */ /* 0x000fda0000f24577 */
[----:B------:R-:W-:Y:S05]  /*16c0*/  @P1 BRA `(.L_x_42) ;  /* 0x0000000400181947 */ /* 0x000fea0003800000 */
[----:B------:R-:W-:-:S04]  /*16d0*/  LOP3.LUT P1, RZ, R27, 0x7fffffff, RZ, 0xc0, !PT ;  /* 0x7fffffff1bff7812 */ /* 0x000fc8000782c0ff */
[----:B------:R-:W-:-:S13]  /*16e0*/  PLOP3.LUT P0, PT, P0, P1, PT, 0x2f, 0xf2 ;  /* 0x0000000000f2781c */ /* 0x000fda0000702577 */
[----:B------:R-:W-:Y:S05]  /*16f0*/  @P0 BRA `(.L_x_43) ;  /* 0x0000000400000947 */ /* 0x000fea0003800000 */
[----:B------:R-:W-:Y:S02]  /*1700*/  ISETP.GE.AND P0, PT, R22, RZ, PT ;  /* 0x000000ff1600720c */ /* 0x000fe40003f06270 */
[----:B------:R-:W-:-:S11]  /*1710*/  ISETP.GE.AND P1, PT, R23, RZ, PT ;  /* 0x000000ff1700720c */ /* 0x000fd60003f26270 */
[----:B------:R-:W-:Y:S01]  /*1720*/  @P0 IMAD.MOV.U32 R9, RZ, RZ, RZ ;  /* 0x000000ffff090224 */ /* 0x000fe200078e00ff */
[----:B------:R-:W-:Y:S01]  /*1730*/  @!P0 MOV R9, 0xffffffc0 ;  /* 0xffffffc000098802 */ /* 0x000fe20000000f00 */
[----:B------:R-:W-:Y:S01]  /*1740*/  @!P0 FFMA R0, R0, 1.84467440737095516160e+19, RZ ;  /* 0x5f80000000008823 */ /* 0x000fe200000000ff */
[----:B------:R-:W-:Y:S02]  /*1750*/  @!P1 FFMA R27, R27, 1.84467440737095516160e+19, RZ ;  /* 0x5f8000001b1b9823 */ /* 0x000fe400000000ff */
[----:B------:R-:W-:-:S07]  /*1760*/  @!P1 IADD3 R9, PT, PT, R9, 0x40, RZ ;  /* 0x0000004009099810 */ /* 0x000fce0007ffe0ff */
.L_x_39:
[----:B------:R-:W-:Y:S01]  /*1770*/  LEA R32, R8, 0xc0800000, 0x17 ;  /* 0xc080000008207811 */ /* 0x000fe200078eb8ff */
[----:B------:R-:W-:Y:S01]  /*1780*/  BSSY.RECONVERGENT B2, `(.L_x_44) ;  /* 0x0000036000027945 */ /* 0x000fe20003800200 */
[----:B------:R-:W-:Y:S02]  /*1790*/  IADD3 R25, PT, PT, R25, -0x7f, RZ ;  /* 0xffffff8119197810 */ /* 0x000fe40007ffe0ff */
[----:B------:R-:W-:-:S03]  /*17a0*/  IADD3 R32, PT, PT, -R32, R27, RZ ;  /* 0x0000001b20207210 */ /* 0x000fc60007ffe1ff */
[----:B------:R-:W-:Y:S01]  /*17b0*/  IMAD R0, R25, -0x800000, R0 ;  /* 0xff80000019007824 */ /* 0x000fe200078e0200 */
[----:B------:R-:W0:Y:S01]  /*17c0*/  MUFU.RCP R22, R32 ;  /* 0x0000002000167308 */ /* 0x000e220000001000 */
[----:B------:R-:W-:-:S04]  /*17d0*/  FADD.FTZ R23, -R32, -RZ ;  /* 0x800000ff20177221 */ /* 0x000fc80000010100 */
[----:B0-----:R-:W-:-:S04]  /*17e0*/  FFMA R27, R22, R23, 1 ;  /* 0x3f800000161b7423 */ /* 0x001fc80000000017 */
[----:B------:R-:W-:-:S04]  /*17f0*/  FFMA R27, R22, R27, R22 ;  /* 0x0000001b161b7223 */ /* 0x000fc80000000016 */
[----:B------:R-:W-:-:S04]  /*1800*/  FFMA R22, R0, R27, RZ ;  /* 0x0000001b00167223 */ /* 0x000fc800000000ff */
[----:B------:R-:W-:-:S04]  /*1810*/  FFMA R24, R23, R22, R0 ;  /* 0x0000001617187223 */ /* 0x000fc80000000000 */
[----:B------:R-:W-:Y:S01]  /*1820*/  FFMA R24, R27, R24, R22 ;  /* 0x000000181b187223 */ /* 0x000fe20000000016 */
[----:B------:R-:W-:-:S03]  /*1830*/  IADD3 R22, PT, PT, R25, 0x7f, -R8 ;  /* 0x0000007f19167810 */ /* 0x000fc60007ffe808 */
[----:B------:R-:W-:Y:S01]  /*1840*/  FFMA R23, R23, R24, R0 ;  /* 0x0000001817177223 */ /* 0x000fe20000000000 */
[----:B------:R-:W-:-:S03]  /*1850*/  IADD3 R9, PT, PT, R22, R9, RZ ;  /* 0x0000000916097210 */ /* 0x000fc60007ffe0ff */
[----:B------:R-:W-:-:S05]  /*1860*/  FFMA R0, R27, R23, R24 ;  /* 0x000000171b007223 */ /* 0x000fca0000000018 */
[----:B------:R-:W-:-:S04]  /*1870*/  SHF.R.U32.HI R8, RZ, 0x17, R0 ;  /* 0x00000017ff087819 */ /* 0x000fc80000011600 */
[----:B------:R-:W-:-:S04]  /*1880*/  LOP3.LUT R8, R8, 0xff, RZ, 0xc0, !PT ;  /* 0x000000ff08087812 */ /* 0x000fc800078ec0ff */
[----:B------:R-:W-:-:S05]  /*1890*/  IADD3 R8, PT, PT, R8, R9, RZ ;  /* 0x0000000908087210 */ /* 0x000fca0007ffe0ff */
[----:B------:R-:W-:-:S05]  /*18a0*/  VIADD R22, R8, 0xffffffff ;  /* 0xffffffff08167836 */ /* 0x000fca0000000000 */
[----:B------:R-:W-:-:S13]  /*18b0*/  ISETP.GE.U32.AND P0, PT, R22, 0xfe, PT ;  /* 0x000000fe1600780c */ /* 0x000fda0003f06070 */
[----:B------:R-:W-:Y:S05]  /*18c0*/  @!P0 BRA `(.L_x_45) ;  /* 0x0000000000808947 */ /* 0x000fea0003800000 */
[----:B------:R-:W-:-:S13]  /*18d0*/  ISETP.GT.AND P0, PT, R8, 0xfe, PT ;  /* 0x000000fe0800780c */ /* 0x000fda0003f04270 */
[----:B------:R-:W-:Y:S05]  /*18e0*/  @P0 BRA `(.L_x_46) ;  /* 0x00000000006c0947 */ /* 0x000fea0003800000 */
[----:B------:R-:W-:-:S13]  /*18f0*/  ISETP.GE.AND P0, PT, R8, 0x1, PT ;  /* 0x000000010800780c */ /* 0x000fda0003f06270 */
[----:B------:R-:W-:Y:S05]  /*1900*/  @P0 BRA `(.L_x_47) ;  /* 0x0000000000740947 */ /* 0x000fea0003800000 */
[----:B------:R-:W-:Y:S02]  /*1910*/  ISETP.GE.AND P0, PT, R8, -0x18, PT ;  /* 0xffffffe80800780c */ /* 0x000fe40003f06270 */
[----:B------:R-:W-:-:S11]  /*1920*/  LOP3.LUT R0, R0, 0x80000000, RZ, 0xc0, !PT ;  /* 0x8000000000007812 */ /* 0x000fd600078ec0ff */
[----:B------:R-:W-:Y:S05]  /*1930*/  @!P0 BRA `(.L_x_47) ;  /* 0x0000000000688947 */ /* 0x000fea0003800000 */
[CCC-:B------:R-:W-:Y:S01]  /*1940*/  FFMA.RZ R9, R27.reuse, R23.reuse, R24.reuse ;  /* 0x000000171b097223 */ /* 0x1c0fe2000000c018 */
[CCC-:B------:R-:W-:Y:S01]  /*1950*/  FFMA.RP R22, R27.reuse, R23.reuse, R24.reuse ;  /* 0x000000171b167223 */ /* 0x1c0fe20000008018 */
[----:B------:R-:W-:Y:S01]  /*1960*/  FFMA.RM R27, R27, R23, R24 ;  /* 0x000000171b1b7223 */ /* 0x000fe20000004018 */
[C---:B------:R-:W-:Y:S02]  /*1970*/  IADD3 R23, PT, PT, R8.reuse, 0x20, RZ ;  /* 0x0000002008177810 */ /* 0x040fe40007ffe0ff */
[----:B------:R-:W-:Y:S02]  /*1980*/  LOP3.LUT R9, R9, 0x7fffff, RZ, 0xc0, !PT ;  /* 0x007fffff09097812 */ /* 0x000fe400078ec0ff */
[C---:B------:R-:W-:Y:S02]  /*1990*/  ISETP.NE.AND P2, PT, R8.reuse, RZ, PT ;  /* 0x000000ff0800720c */ /* 0x040fe40003f45270 */
[----:B------:R-:W-:Y:S02]  /*19a0*/  LOP3.LUT R24, R9, 0x800000, RZ, 0xfc, !PT ;  /* 0x0080000009187812 */ /* 0x000fe400078efcff */
[----:B------:R-:W-:-:S02]  /*19b0*/  ISETP.NE.AND P1, PT, R8, RZ, PT ;  /* 0x000000ff0800720c */ /* 0x000fc40003f25270 */
[----:B------:R-:W-:Y:S02]  /*19c0*/  IADD3 R8, PT, PT, -R8, RZ, RZ ;  /* 0x000000ff08087210 */ /* 0x000fe40007ffe1ff */
[----:B------:R-:W-:Y:S02]  /*19d0*/  SHF.L.U32 R23, R24, R23, RZ ;  /* 0x0000001718177219 */ /* 0x000fe400000006ff */
[----:B------:R-:W-:Y:S02]  /*19e0*/  FSETP.NEU.FTZ.AND P0, PT, R22, R27, PT ;  /* 0x0000001b1600720b */ /* 0x000fe40003f1d000 */
[----:B------:R-:W-:Y:S02]  /*19f0*/  SEL R9, R8, RZ, P2 ;  /* 0x000000ff08097207 */ /* 0x000fe40001000000 */
[----:B------:R-:W-:Y:S02]  /*1a00*/  ISETP.NE.AND P1, PT, R23, RZ, P1 ;  /* 0x000000ff1700720c */ /* 0x000fe40000f25270 */
[----:B------:R-:W-:-:S02]  /*1a10*/  SHF.R.U32.HI R23, RZ, R9, R24 ;  /* 0x00000009ff177219 */ /* 0x000fc40000011618 */
[----:B------:R-:W-:Y:S02]  /*1a20*/  PLOP3.LUT P0, PT, P0, P1, PT, 0xf8, 0x8f ;  /* 0x00000000008f781c */ /* 0x000fe40000703f70 */
[----:B------:R-:W-:Y:S02]  /*1a30*/  SHF.R.U32.HI R9, RZ, 0x1, R23 ;  /* 0x00000001ff097819 */ /* 0x000fe40000011617 */
[----:B------:R-:W-:-:S04]  /*1a40*/  SEL R8, RZ, 0x1, !P0 ;  /* 0x00000001ff087807 */ /* 0x000fc80004000000 */
[----:B------:R-:W-:-:S04]  /*1a50*/  LOP3.LUT R8, R8, 0x1, R9, 0xf8, !PT ;  /* 0x0000000108087812 */ /* 0x000fc800078ef809 */
[----:B------:R-:W-:-:S04]  /*1a60*/  LOP3.LUT R8, R8, R23, RZ, 0xc0, !PT ;  /* 0x0000001708087212 */ /* 0x000fc800078ec0ff */
[----:B------:R-:W-:-:S04]  /*1a70*/  IADD3 R9, PT, PT, R9, R8, RZ ;  /* 0x0000000809097210 */ /* 0x000fc80007ffe0ff */
[----:B------:R-:W-:Y:S01]  /*1a80*/  LOP3.LUT R0, R9, R0, RZ, 0xfc, !PT ;  /* 0x0000000009007212 */ /* 0x000fe200078efcff */
[----:B------:R-:W-:Y:S06]  /*1a90*/  BRA `(.L_x_47) ;  /* 0x0000000000107947 */ /* 0x000fec0003800000 */
.L_x_46:
[----:B------:R-:W-:-:S04]  /*1aa0*/  LOP3.LUT R0, R0, 0x80000000, RZ, 0xc0, !PT ;  /* 0x8000000000007812 */ /* 0x000fc800078ec0ff */
[----:B------:R-:W-:Y:S01]  /*1ab0*/  LOP3.LUT R0, R0, 0x7f800000, RZ, 0xfc, !PT ;  /* 0x7f80000000007812 */ /* 0x000fe200078efcff */
[----:B------:R-:W-:Y:S06]  /*1ac0*/  BRA `(.L_x_47) ;  /* 0x0000000000047947 */ /* 0x000fec0003800000 */
.L_x_45:
[----:B------:R-:W-:-:S07]  /*1ad0*/  LEA R0, R9, R0, 0x17 ;  /* 0x0000000009007211 */ /* 0x000fce00078eb8ff */
.L_x_47:
[----:B------:R-:W-:Y:S05]  /*1ae0*/  BSYNC.RECONVERGENT B2 ;  /* 0x0000000000027941 */ /* 0x000fea0003800200 */
.L_x_44:
[----:B------:R-:W-:Y:S05]  /*1af0*/  BRA `(.L_x_48) ;  /* 0x0000000000207947 */ /* 0x000fea0003800000 */
.L_x_43:
[----:B------:R-:W-:-:S04]  /*1b00*/  LOP3.LUT R0, R27, 0x80000000, R0, 0x48, !PT ;  /* 0x800000001b007812 */ /* 0x000fc800078e4800 */
[----:B------:R-:W-:Y:S01]  /*1b10*/  LOP3.LUT R0, R0, 0x7f800000, RZ, 0xfc, !PT ;  /* 0x7f80000000007812 */ /* 0x000fe200078efcff */
[----:B------:R-:W-:Y:S06]  /*1b20*/  BRA `(.L_x_48) ;  /* 0x0000000000147947 */ /* 0x000fec0003800000 */
.L_x_42:
[----:B------:R-:W-:Y:S01]  /*1b30*/  LOP3.LUT R0, R27, 0x80000000, R0, 0x48, !PT ;  /* 0x800000001b007812 */ /* 0x000fe200078e4800 */
[----:B------:R-:W-:Y:S06]  /*1b40*/  BRA `(.L_x_48) ;  /* 0x00000000000c7947 */ /* 0x000fec0003800000 */
.L_x_41:
[----:B------:R-:W0:Y:S01]  /*1b50*/  MUFU.RSQ R0, -QNAN ;  /* 0xffc0000000007908 */ /* 0x000e220000001400 */
[----:B------:R-:W-:Y:S05]  /*1b60*/  BRA `(.L_x_48) ;  /* 0x0000000000047947 */ /* 0x000fea0003800000 */
.L_x_40:
[----:B------:R-:W-:-:S07]  /*1b70*/  FADD.FTZ R0, R0, R27 ;  /* 0x0000001b00007221 */ /* 0x000fce0000010000 */
.L_x_48:
[----:B------:R-:W-:Y:S05]  /*1b80*/  BSYNC.RECONVERGENT B1 ;  /* 0x0000000000017941 */ /* 0x000fea0003800200 */
.L_x_38:
[----:B------:R-:W-:Y:S01]  /*1b90*/  HFMA2 R9, -RZ, RZ, 0, 0 ;  /* 0x00000000ff097431 */ /* 0x000fe200000001ff */
[----:B------:R-:W-:-:S04]  /*1ba0*/  MOV R8, R6 ;  /* 0x0000000600087202 */ /* 0x000fc80000000f00 */
[----:B0-----:R-:W-:Y:S05]  /*1bb0*/  RET.REL.NODEC R8 `(_Z18compute_regressionPfS_S_S_i) ;  /* 0xffffffe408107950 */ /* 0x001fea0003c3ffff */
.L_x_49:
[----:B------:R-:W-:-:S00]  /*1bc0*/  BRA `(.L_x_49) ;  /* 0xfffffffc00fc7947 */ /* 0x000fc0000383ffff */
[----:B------:R-:W-:-:S00]  /*1bd0*/  NOP ;  /* 0x0000000000007918 */ /* 0x000fc00000000000 */
        /* <DEDUP_REMOVED lines=10> */
.L_x_50:


//--------------------- .nv.shared.reserved.0     --------------------------
	.section	.nv.shared.reserved.0,"aw",@nobits
	.weak		__nv_reservedSMEM_offset_0_alias
	.size		__nv_reservedSMEM_offset_0_alias, 0, 64
	.other		__nv_reservedSMEM_offset_0_alias,@"STO_CUDA_RESERVED_SHARED STV_DEFAULT"
__nv_reservedSMEM_offset_0_alias:
	.zero		0
	.zero		64


//--------------------- .nv.constant0._Z18compute_regressionPfS_S_S_i --------------------------
	.section	.nv.constant0._Z18compute_regressionPfS_S_S_i,"a",@progbits
	.sectionflags	@""
	.align	4
.nv.constant0._Z18compute_regressionPfS_S_S_i:
	.zero		932


//--------------------- SYMBOLS --------------------------

	.type		.nv.reservedSmem.offset0,@object
	.size		.nv.reservedSmem.offset0,0x4
